	.headerflags	@"EF_CUDA_TEXMODE_UNIFIED EF_CUDA_64BIT_ADDRESS EF_CUDA_ACCELERATORS EF_CUDA_SM90 EF_CUDA_VIRTUAL_SM(EF_CUDA_SM90)"
	.elftype	@"ET_EXEC"


//--------------------- .nv.info                  --------------------------
	.section	.nv.info,"",@"SHT_CUDA_INFO"
	.align	4


	//----- nvinfo : EIATTR_REGCOUNT
	.align		4
        /*0000*/ 	.byte	0x04, 0x2f
        /*0002*/ 	.short	(.L_3 - .L_2)
	.align		4
.L_2:
        /*0004*/ 	.word	index@(triton_poi_fused__native_batch_norm_legit_no_training_relu_4)
        /*0008*/ 	.word	0x00000010


	//----- nvinfo : EIATTR_MIN_STACK_SIZE
	.align		4
.L_3:
        /*000c*/ 	.byte	0x04, 0x12
        /*000e*/ 	.short	(.L_5 - .L_4)
	.align		4
.L_4:
        /*0010*/ 	.word	index@(triton_poi_fused__native_batch_norm_legit_no_training_relu_4)
        /*0014*/ 	.word	0x00000000


	//----- nvinfo : EIATTR_FRAME_SIZE
	.align		4
.L_5:
        /*0018*/ 	.byte	0x04, 0x11
        /*001a*/ 	.short	(.L_7 - .L_6)
	.align		4
.L_6:
        /*001c*/ 	.word	index@(triton_poi_fused__native_batch_norm_legit_no_training_relu_4)
        /*0020*/ 	.word	0x00000000


	//----- nvinfo : EIATTR_MIN_STACK_SIZE
	.align		4
.L_7:
        /*0024*/ 	.byte	0x04, 0x12
        /*0026*/ 	.short	(.L_9 - .L_8)
	.align		4
.L_8:
        /*0028*/ 	.word	index@(triton_poi_fused__native_batch_norm_legit_no_training_relu_4)
        /*002c*/ 	.word	0x00000000
.L_9:


//--------------------- .nv.info.triton_poi_fused__native_batch_norm_legit_no_training_relu_4 --------------------------
	.section	.nv.info.triton_poi_fused__native_batch_norm_legit_no_training_relu_4,"",@"SHT_CUDA_INFO"
	.sectionflags	@""
	.align	4


	//----- nvinfo : EIATTR_CUDA_API_VERSION
	.align		4
        /*0000*/ 	.byte	0x04, 0x37
        /*0002*/ 	.short	(.L_11 - .L_10)
.L_10:
        /*0004*/ 	.word	0x0000007c


	//----- nvinfo : EIATTR_KPARAM_INFO
	.align		4
.L_11:
        /*0008*/ 	.byte	0x04, 0x17
        /*000a*/ 	.short	(.L_13 - .L_12)
.L_12:
        /*000c*/ 	.word	0x00000000
        /*0010*/ 	.short	0x0006
        /*0012*/ 	.short	0x0030
        /*0014*/ 	.byte	0x00, 0xf0, 0x11, 0x00


	//----- nvinfo : EIATTR_KPARAM_INFO
	.align		4
.L_13:
        /*0018*/ 	.byte	0x04, 0x17
        /*001a*/ 	.short	(.L_15 - .L_14)
.L_14:
        /*001c*/ 	.word	0x00000000
        /*0020*/ 	.short	0x0005
        /*0022*/ 	.short	0x0028
        /*0024*/ 	.byte	0x00, 0xf4, 0x21, 0x00


	//----- nvinfo : EIATTR_KPARAM_INFO
	.align		4
.L_15:
        /*0028*/ 	.byte	0x04, 0x17
        /*002a*/ 	.short	(.L_17 - .L_16)
.L_16:
        /*002c*/ 	.word	0x00000000
        /*0030*/ 	.short	0x0004
        /*0032*/ 	.short	0x0020
        /*0034*/ 	.byte	0x00, 0xf4, 0x21, 0x00


	//----- nvinfo : EIATTR_KPARAM_INFO
	.align		4
.L_17:
        /*0038*/ 	.byte	0x04, 0x17
        /*003a*/ 	.short	(.L_19 - .L_18)
.L_18:
        /*003c*/ 	.word	0x00000000
        /*0040*/ 	.short	0x0003
        /*0042*/ 	.short	0x0018
        /*0044*/ 	.byte	0x00, 0xf4, 0x21, 0x00


	//----- nvinfo : EIATTR_KPARAM_INFO
	.align		4
.L_19:
        /*0048*/ 	.byte	0x04, 0x17
        /*004a*/ 	.short	(.L_21 - .L_20)
.L_20:
        /*004c*/ 	.word	0x00000000
        /*0050*/ 	.short	0x0002
        /*0052*/ 	.short	0x0010
        /*0054*/ 	.byte	0x00, 0xf4, 0x21, 0x00


	//----- nvinfo : EIATTR_KPARAM_INFO
	.align		4
.L_21:
        /*0058*/ 	.byte	0x04, 0x17
        /*005a*/ 	.short	(.L_23 - .L_22)
.L_22:
        /*005c*/ 	.word	0x00000000
        /*0060*/ 	.short	0x0001
        /*0062*/ 	.short	0x0008
        /*0064*/ 	.byte	0x00, 0xf4, 0x21, 0x00


	//----- nvinfo : EIATTR_KPARAM_INFO
	.align		4
.L_23:
        /*0068*/ 	.byte	0x04, 0x17
        /*006a*/ 	.short	(.L_25 - .L_24)
.L_24:
        /*006c*/ 	.word	0x00000000
        /*0070*/ 	.short	0x0000
        /*0072*/ 	.short	0x0000
        /*0074*/ 	.byte	0x00, 0xf4, 0x21, 0x00


	//----- nvinfo : EIATTR_SPARSE_MMA_MASK
	.align		4
.L_25:
        /*0078*/ 	.byte	0x03, 0x50
        /*007a*/ 	.short	0x0000


	//----- nvinfo : EIATTR_MAXREG_COUNT
	.align		4
        /*007c*/ 	.byte	0x03, 0x1b
        /*007e*/ 	.short	0x00ff


	//----- nvinfo : EIATTR_EXIT_INSTR_OFFSETS
	.align		4
        /*0080*/ 	.byte	0x04, 0x1c
        /*0082*/ 	.short	(.L_27 - .L_26)


	//   ....[0]....
.L_26:
        /*0084*/ 	.word	0x000002f0


	//----- nvinfo : EIATTR_REQNTID
	.align		4
.L_27:
        /*0088*/ 	.byte	0x04, 0x10
        /*008a*/ 	.short	(.L_29 - .L_28)
.L_28:
        /*008c*/ 	.word	0x00000080
        /*0090*/ 	.word	0x00000001
        /*0094*/ 	.word	0x00000001


	//----- nvinfo : EIATTR_CBANK_PARAM_SIZE
	.align		4
.L_29:
        /*0098*/ 	.byte	0x03, 0x19
        /*009a*/ 	.short	0x0034


	//----- nvinfo : EIATTR_PARAM_CBANK
	.align		4
        /*009c*/ 	.byte	0x04, 0x0a
        /*009e*/ 	.short	(.L_31 - .L_30)
	.align		4
.L_30:
        /*00a0*/ 	.word	index@(.nv.constant0.triton_poi_fused__native_batch_norm_legit_no_training_relu_4)
        /*00a4*/ 	.short	0x0210
        /*00a6*/ 	.short	0x0034


	//----- nvinfo : EIATTR_SW_WAR
	.align		4
.L_31:
        /*00a8*/ 	.byte	0x04, 0x36
        /*00aa*/ 	.short	(.L_33 - .L_32)
.L_32:
        /*00ac*/ 	.word	0x00000008
.L_33:


//--------------------- .nv.callgraph             --------------------------
	.section	.nv.callgraph,"",@"SHT_CUDA_CALLGRAPH"
	.align	4
	.sectionentsize	8
	.align		4
        /*0000*/ 	.word	0x00000000
	.align		4
        /*0004*/ 	.word	0xffffffff
	.align		4
        /*0008*/ 	.word	0x00000000
	.align		4
        /*000c*/ 	.word	0xfffffffe
	.align		4
        /*0010*/ 	.word	0x00000000
	.align		4
        /*0014*/ 	.word	0xfffffffd
	.align		4
        /*0018*/ 	.word	0x00000000
	.align		4
        /*001c*/ 	.word	0xfffffffc


//--------------------- .nv.constant4             --------------------------
	.section	.nv.constant4,"a",@progbits
	.align	8
	.align		8
.nv.constant4:
        /*0000*/ 	.dword	_$_str
	.align		8
        /*0008*/ 	.dword	_$_str_$_2


//--------------------- .text.triton_poi_fused__native_batch_norm_legit_no_training_relu_4 --------------------------
	.section	.text.triton_poi_fused__native_batch_norm_legit_no_training_relu_4,"ax",@progbits
	.align	128
        .global         triton_poi_fused__native_batch_norm_legit_no_training_relu_4
        .type           triton_poi_fused__native_batch_norm_legit_no_training_relu_4,@function
        .size           triton_poi_fused__native_batch_norm_legit_no_training_relu_4,(.L_x_1 - triton_poi_fused__native_batch_norm_legit_no_training_relu_4)
        .other          triton_poi_fused__native_batch_norm_legit_no_training_relu_4,@"STO_CUDA_ENTRY STV_DEFAULT"
triton_poi_fused__native_batch_norm_legit_no_training_relu_4:
.text.triton_poi_fused__native_batch_norm_legit_no_training_relu_4:
[----:B------:R-:W-:Y:S01]  /*0000*/  LDC R1, c[0x0][0x28] ;  /* 0x00000a00ff017b82 */ /* 0x000fe20000000800 */
[----:B------:R-:W1:Y:S07]  /*0010*/  S2R R0, SR_TID.X ;  /* 0x0000000000007919 */ /* 0x000e6e0000002100 */
[----:B------:R-:W2:Y:S01]  /*0020*/  LDC.64 R6, c[0x0][0x220] ;  /* 0x00008800ff067b82 */ /* 0x000ea20000000a00 */
[----:B------:R-:W-:Y:S01]  /*0030*/  ULDC.64 UR4, c[0x0][0x208] ;  /* 0x0000820000047ab9 */ /* 0x000fe20000000a00 */
[----:B------:R-:W3:Y:S06]  /*0040*/  S2R R3, SR_CTAID.X ;  /* 0x0000000000037919 */ /* 0x000eec0000002500 */
[----:B------:R-:W4:Y:S08]  /*0050*/  LDC.64 R4, c[0x0][0x218] ;  /* 0x00008600ff047b82 */ /* 0x000f300000000a00 */
[----:B------:R-:W5:Y:S08]  /*0060*/  LDC.64 R8, c[0x0][0x228] ;  /* 0x00008a00ff087b82 */ /* 0x000f700000000a00 */
[----:B------:R-:W5:Y:S01]  /*0070*/  LDC.64 R10, c[0x0][0x230] ;  /* 0x00008c00ff0a7b82 */ /* 0x000f620000000a00 */
[----:B-1----:R-:W-:-:S02]  /*0080*/  LOP3.LUT R0, R0, 0x7f, RZ, 0xc0, !PT ;  /* 0x0000007f00007812 */ /* 0x002fc400078ec0ff */
[----:B---3--:R-:W-:Y:S02]  /*0090*/  SHF.R.S32.HI R2, RZ, 0x18, R3 ;  /* 0x00000018ff027819 */ /* 0x008fe40000011403 */
[----:B------:R-:W-:Y:S02]  /*00a0*/  LEA R0, R3, R0, 0x7 ;  /* 0x0000000003007211 */ /* 0x000fe400078e38ff */
[----:B------:R-:W-:-:S04]  /*00b0*/  SGXT R3, R2, 0x1 ;  /* 0x000000010203781a */ /* 0x000fc80000000200 */
[----:B------:R-:W-:-:S04]  /*00c0*/  LEA.HI R3, R3, R0, RZ, 0xa ;  /* 0x0000000003037211 */ /* 0x000fc800078f50ff */
[----:B------:R-:W-:-:S04]  /*00d0*/  SHF.R.S32.HI R3, RZ, 0xa, R3 ;  /* 0x0000000aff037819 */ /* 0x000fc80000011403 */
[----:B------:R-:W-:-:S04]  /*00e0*/  LEA.HI R2, R3, R3, RZ, 0x3 ;  /* 0x0000000303027211 */ /* 0x000fc800078f18ff */
[----:B------:R-:W-:-:S04]  /*00f0*/  LOP3.LUT R2, R2, 0xfffffff8, RZ, 0xc0, !PT ;  /* 0xfffffff802027812 */ /* 0x000fc800078ec0ff */
[----:B------:R-:W-:Y:S02]  /*0100*/  IADD3 R13, R3, -R2, RZ ;  /* 0x80000002030d7210 */ /* 0x000fe40007ffe0ff */
[----:B------:R-:W1:Y:S03]  /*0110*/  LDC.64 R2, c[0x0][0x210] ;  /* 0x00008400ff027b82 */ /* 0x000e660000000a00 */
[----:B--2---:R-:W-:-:S06]  /*0120*/  IMAD.WIDE R6, R13, 0x4, R6 ;  /* 0x000000040d067825 */ /* 0x004fcc00078e0206 */
[----:B------:R-:W2:Y:S01]  /*0130*/  LDG.E.EL R6, desc[UR4][R6.64] ;  /* 0x0000000406067981 */ /* 0x000ea2000c2e1900 */
[----:B----4-:R-:W-:-:S04]  /*0140*/  IMAD.WIDE R4, R13, 0x4, R4 ;  /* 0x000000040d047825 */ /* 0x010fc800078e0204 */
[C---:B-----5:R-:W-:Y:S02]  /*0150*/  IMAD.WIDE R8, R13.reuse, 0x4, R8 ;  /* 0x000000040d087825 */ /* 0x060fe400078e0208 */
[----:B------:R3:W4:Y:S02]  /*0160*/  LDG.E.EL R5, desc[UR4][R4.64] ;  /* 0x0000000404057981 */ /* 0x000724000c2e1900 */
[----:B0-----:R-:W-:Y:S02]  /*0170*/  IMAD.WIDE R10, R13, 0x4, R10 ;  /* 0x000000040d0a7825 */ /* 0x001fe400078e020a */
[----:B------:R-:W5:Y:S02]  /*0180*/  LDG.E.EL R8, desc[UR4][R8.64] ;  /* 0x0000000408087981 */ /* 0x000f64000c2e1900 */
[C---:B-1----:R-:W-:Y:S02]  /*0190*/  IMAD.WIDE R2, R0.reuse, 0x4, R2 ;  /* 0x0000000400027825 */ /* 0x042fe400078e0202 */
[----:B------:R-:W5:Y:S04]  /*01a0*/  LDG.E.EL R11, desc[UR4][R10.64] ;  /* 0x000000040a0b7981 */ /* 0x000f68000c2e1900 */
[----:B------:R0:W4:Y:S01]  /*01b0*/  LDG.E R12, desc[UR4][R2.64] ;  /* 0x00000004020c7981 */ /* 0x000122000c1e1900 */
[----:B---3--:R-:W-:Y:S01]  /*01c0*/  HFMA2.MMA R4, -RZ, RZ, 1.625, 0 ;  /* 0x3e800000ff047435 */ /* 0x008fe200000001ff */
[----:B0-----:R-:W0:Y:S02]  /*01d0*/  LDC.64 R2, c[0x0][0x238] ;  /* 0x00008e00ff027b82 */ /* 0x001e240000000a00 */
[----:B0-----:R-:W-:-:S04]  /*01e0*/  IMAD.WIDE R2, R0, 0x4, R2 ;  /* 0x0000000400027825 */ /* 0x001fc800078e0202 */
[----:B--2---:R-:W-:-:S04]  /*01f0*/  FADD R6, R6, 9.9999997473787516356e-06 ;  /* 0x3727c5ac06067421 */ /* 0x004fc80000000000 */
[----:B------:R-:W0:Y:S02]  /*0200*/  MUFU.SQRT R7, R6 ;  /* 0x0000000600077308 */ /* 0x000e240000002000 */
[C---:B0-----:R-:W-:Y:S02]  /*0210*/  FSETP.GT.AND P0, PT, R7.reuse, 8.50705917302346158658e+37, PT ;  /* 0x7e8000000700780b */ /* 0x041fe40003f04000 */
[----:B------:R-:W-:-:S11]  /*0220*/  FSETP.GEU.AND P1, PT, R7, 1.175494350822287508e-38, PT ;  /* 0x008000000700780b */ /* 0x000fd60003f2e000 */
[----:B------:R-:W-:-:S04]  /*0230*/  @P0 FMUL R7, R7, 0.25 ;  /* 0x3e80000007070820 */ /* 0x000fc80000400000 */
[----:B------:R-:W-:-:S06]  /*0240*/  @!P1 FMUL R7, R7, 16777216 ;  /* 0x4b80000007079820 */ /* 0x000fcc0000400000 */
[----:B------:R-:W0:Y:S01]  /*0250*/  MUFU.RCP R7, R7 ;  /* 0x0000000700077308 */ /* 0x000e220000001000 */
[----:B------:R-:W-:Y:S01]  /*0260*/  FSEL R4, R4, 1, P0 ;  /* 0x3f80000004047808 */ /* 0x000fe20000000000 */
[----:B----4-:R-:W-:-:S04]  /*0270*/  FADD R5, R12, -R5 ;  /* 0x800000050c057221 */ /* 0x010fc80000000000 */
[----:B------:R-:W-:-:S04]  /*0280*/  @!P1 FMUL R4, R4, 16777216 ;  /* 0x4b80000004049820 */ /* 0x000fc80000400000 */
[----:B0-----:R-:W-:-:S04]  /*0290*/  FMUL R4, R7, R4 ;  /* 0x0000000407047220 */ /* 0x001fc80000400000 */
[----:B------:R-:W-:-:S04]  /*02a0*/  FMUL R4, R5, R4 ;  /* 0x0000000405047220 */ /* 0x000fc80000400000 */
[----:B-----5:R-:W-:-:S05]  /*02b0*/  FFMA R4, R8, R4, R11 ;  /* 0x0000000408047223 */ /* 0x020fca000000000b */
[----:B------:R-:W-:-:S04]  /*02c0*/  FSETP.GEU.AND P0, PT, R4, RZ, PT ;  /* 0x000000ff0400720b */ /* 0x000fc80003f0e000 */
[----:B------:R-:W-:-:S05]  /*02d0*/  FSEL R5, R4, RZ, P0 ;  /* 0x000000ff04057208 */ /* 0x000fca0000000000 */
[----:B------:R-:W-:Y:S01]  /*02e0*/  STG.E desc[UR4][R2.64], R5 ;  /* 0x0000000502007986 */ /* 0x000fe2000c101904 */
[----:B------:R-:W-:Y:S05]  /*02f0*/  EXIT ;  /* 0x000000000000794d */ /* 0x000fea0003800000 */
.L_x_0:
[----:B------:R-:W-:-:S00]  /*0300*/  BRA `(.L_x_0) ;  /* 0xfffffffc00fc7947 */ /* 0x000fc0000383ffff */
[----:B------:R-:W-:-:S00]  /*0310*/  NOP ;  /* 0x0000000000007918 */ /* 0x000fc00000000000 */
        /* <DEDUP_REMOVED lines=14> */
.L_x_1:


//--------------------- .nv.global.init           --------------------------
	.section	.nv.global.init,"aw",@progbits
.nv.global.init:
	.type		_$_str,@object
	.size		_$_str,(_$_str_$_2 - _$_str)
_$_str:
        /*0000*/ 	.byte	0x5f, 0x5f, 0x43, 0x55, 0x44, 0x41, 0x5f, 0x46, 0x54, 0x5a, 0x00
	.type		_$_str_$_2,@object
	.size		_$_str_$_2,(.L_1 - _$_str_$_2)
_$_str_$_2:
        /*000b*/ 	.byte	0x5f, 0x5f, 0x43, 0x55, 0x44, 0x41, 0x5f, 0x50, 0x52, 0x45, 0x43, 0x5f, 0x53, 0x51, 0x52, 0x54
        /*001b*/ 	.byte	0x00
.L_1:


//--------------------- .nv.constant0.triton_poi_fused__native_batch_norm_legit_no_training_relu_4 --------------------------
	.section	.nv.constant0.triton_poi_fused__native_batch_norm_legit_no_training_relu_4,"a",@progbits
	.sectionflags	@""
	.align	4
.nv.constant0.triton_poi_fused__native_batch_norm_legit_no_training_relu_4:
	.zero		580
